	.headerflags	@"EF_CUDA_TEXMODE_UNIFIED EF_CUDA_64BIT_ADDRESS EF_CUDA_ACCELERATORS EF_CUDA_SM90 EF_CUDA_VIRTUAL_SM(EF_CUDA_SM90)"
	.elftype	@"ET_EXEC"


//--------------------- .nv.info                  --------------------------
	.section	.nv.info,"",@"SHT_CUDA_INFO"
	.align	4


	//----- nvinfo : EIATTR_REGCOUNT
	.align		4
        /*0000*/ 	.byte	0x04, 0x2f
        /*0002*/ 	.short	(.L_3 - .L_2)
	.align		4
.L_2:
        /*0004*/ 	.word	index@(triton_poi_fused_add_convolution_div_max_pool2d_with_indices_relu_sqrt_sub_27)
        /*0008*/ 	.word	0x00000020


	//----- nvinfo : EIATTR_MIN_STACK_SIZE
	.align		4
.L_3:
        /*000c*/ 	.byte	0x04, 0x12
        /*000e*/ 	.short	(.L_5 - .L_4)
	.align		4
.L_4:
        /*0010*/ 	.word	index@(triton_poi_fused_add_convolution_div_max_pool2d_with_indices_relu_sqrt_sub_27)
        /*0014*/ 	.word	0x00000000


	//----- nvinfo : EIATTR_FRAME_SIZE
	.align		4
.L_5:
        /*0018*/ 	.byte	0x04, 0x11
        /*001a*/ 	.short	(.L_7 - .L_6)
	.align		4
.L_6:
        /*001c*/ 	.word	index@(triton_poi_fused_add_convolution_div_max_pool2d_with_indices_relu_sqrt_sub_27)
        /*0020*/ 	.word	0x00000000


	//----- nvinfo : EIATTR_MIN_STACK_SIZE
	.align		4
.L_7:
        /*0024*/ 	.byte	0x04, 0x12
        /*0026*/ 	.short	(.L_9 - .L_8)
	.align		4
.L_8:
        /*0028*/ 	.word	index@(triton_poi_fused_add_convolution_div_max_pool2d_with_indices_relu_sqrt_sub_27)
        /*002c*/ 	.word	0x00000000
.L_9:


//--------------------- .nv.info.triton_poi_fused_add_convolution_div_max_pool2d_with_indices_relu_sqrt_sub_27 --------------------------
	.section	.nv.info.triton_poi_fused_add_convolution_div_max_pool2d_with_indices_relu_sqrt_sub_27,"",@"SHT_CUDA_INFO"
	.sectionflags	@""
	.align	4


	//----- nvinfo : EIATTR_CUDA_API_VERSION
	.align		4
        /*0000*/ 	.byte	0x04, 0x37
        /*0002*/ 	.short	(.L_11 - .L_10)
.L_10:
        /*0004*/ 	.word	0x0000007c


	//----- nvinfo : EIATTR_KPARAM_INFO
	.align		4
.L_11:
        /*0008*/ 	.byte	0x04, 0x17
        /*000a*/ 	.short	(.L_13 - .L_12)
.L_12:
        /*000c*/ 	.word	0x00000000
        /*0010*/ 	.short	0x0005
        /*0012*/ 	.short	0x0024
        /*0014*/ 	.byte	0x00, 0xf0, 0x11, 0x00


	//----- nvinfo : EIATTR_KPARAM_INFO
	.align		4
.L_13:
        /*0018*/ 	.byte	0x04, 0x17
        /*001a*/ 	.short	(.L_15 - .L_14)
.L_14:
        /*001c*/ 	.word	0x00000000
        /*0020*/ 	.short	0x0004
        /*0022*/ 	.short	0x0020
        /*0024*/ 	.byte	0x00, 0xf0, 0x11, 0x00


	//----- nvinfo : EIATTR_KPARAM_INFO
	.align		4
.L_15:
        /*0028*/ 	.byte	0x04, 0x17
        /*002a*/ 	.short	(.L_17 - .L_16)
.L_16:
        /*002c*/ 	.word	0x00000000
        /*0030*/ 	.short	0x0003
        /*0032*/ 	.short	0x0018
        /*0034*/ 	.byte	0x00, 0xf4, 0x21, 0x00


	//----- nvinfo : EIATTR_KPARAM_INFO
	.align		4
.L_17:
        /*0038*/ 	.byte	0x04, 0x17
        /*003a*/ 	.short	(.L_19 - .L_18)
.L_18:
        /*003c*/ 	.word	0x00000000
        /*0040*/ 	.short	0x0002
        /*0042*/ 	.short	0x0010
        /*0044*/ 	.byte	0x00, 0xf4, 0x21, 0x00


	//----- nvinfo : EIATTR_KPARAM_INFO
	.align		4
.L_19:
        /*0048*/ 	.byte	0x04, 0x17
        /*004a*/ 	.short	(.L_21 - .L_20)
.L_20:
        /*004c*/ 	.word	0x00000000
        /*0050*/ 	.short	0x0001
        /*0052*/ 	.short	0x0008
        /*0054*/ 	.byte	0x00, 0xf4, 0x21, 0x00


	//----- nvinfo : EIATTR_KPARAM_INFO
	.align		4
.L_21:
        /*0058*/ 	.byte	0x04, 0x17
        /*005a*/ 	.short	(.L_23 - .L_22)
.L_22:
        /*005c*/ 	.word	0x00000000
        /*0060*/ 	.short	0x0000
        /*0062*/ 	.short	0x0000
        /*0064*/ 	.byte	0x00, 0xf4, 0x21, 0x00


	//----- nvinfo : EIATTR_SPARSE_MMA_MASK
	.align		4
.L_23:
        /*0068*/ 	.byte	0x03, 0x50
        /*006a*/ 	.short	0x0000


	//----- nvinfo : EIATTR_MAXREG_COUNT
	.align		4
        /*006c*/ 	.byte	0x03, 0x1b
        /*006e*/ 	.short	0x00ff


	//----- nvinfo : EIATTR_EXIT_INSTR_OFFSETS
	.align		4
        /*0070*/ 	.byte	0x04, 0x1c
        /*0072*/ 	.short	(.L_25 - .L_24)


	//   ....[0]....
.L_24:
        /*0074*/ 	.word	0x00000c70


	//   ....[1]....
        /*0078*/ 	.word	0x00000c90


	//----- nvinfo : EIATTR_REQNTID
	.align		4
.L_25:
        /*007c*/ 	.byte	0x04, 0x10
        /*007e*/ 	.short	(.L_27 - .L_26)
.L_26:
        /*0080*/ 	.word	0x00000080
        /*0084*/ 	.word	0x00000001
        /*0088*/ 	.word	0x00000001


	//----- nvinfo : EIATTR_CBANK_PARAM_SIZE
	.align		4
.L_27:
        /*008c*/ 	.byte	0x03, 0x19
        /*008e*/ 	.short	0x0028


	//----- nvinfo : EIATTR_PARAM_CBANK
	.align		4
        /*0090*/ 	.byte	0x04, 0x0a
        /*0092*/ 	.short	(.L_29 - .L_28)
	.align		4
.L_28:
        /*0094*/ 	.word	index@(.nv.constant0.triton_poi_fused_add_convolution_div_max_pool2d_with_indices_relu_sqrt_sub_27)
        /*0098*/ 	.short	0x0210
        /*009a*/ 	.short	0x0028


	//----- nvinfo : EIATTR_SW_WAR
	.align		4
.L_29:
        /*009c*/ 	.byte	0x04, 0x36
        /*009e*/ 	.short	(.L_31 - .L_30)
.L_30:
        /*00a0*/ 	.word	0x00000008
.L_31:


//--------------------- .nv.callgraph             --------------------------
	.section	.nv.callgraph,"",@"SHT_CUDA_CALLGRAPH"
	.align	4
	.sectionentsize	8
	.align		4
        /*0000*/ 	.word	0x00000000
	.align		4
        /*0004*/ 	.word	0xffffffff
	.align		4
        /*0008*/ 	.word	0x00000000
	.align		4
        /*000c*/ 	.word	0xfffffffe
	.align		4
        /*0010*/ 	.word	0x00000000
	.align		4
        /*0014*/ 	.word	0xfffffffd
	.align		4
        /*0018*/ 	.word	0x00000000
	.align		4
        /*001c*/ 	.word	0xfffffffc


//--------------------- .nv.constant4             --------------------------
	.section	.nv.constant4,"a",@progbits
	.align	8
	.align		8
.nv.constant4:
        /*0000*/ 	.dword	_$_str
	.align		8
        /*0008*/ 	.dword	_$_str_$_2


//--------------------- .text.triton_poi_fused_add_convolution_div_max_pool2d_with_indices_relu_sqrt_sub_27 --------------------------
	.section	.text.triton_poi_fused_add_convolution_div_max_pool2d_with_indices_relu_sqrt_sub_27,"ax",@progbits
	.sectionflags	@"SHF_BARRIERS=1"
	.align	128
        .global         triton_poi_fused_add_convolution_div_max_pool2d_with_indices_relu_sqrt_sub_27
        .type           triton_poi_fused_add_convolution_div_max_pool2d_with_indices_relu_sqrt_sub_27,@function
        .size           triton_poi_fused_add_convolution_div_max_pool2d_with_indices_relu_sqrt_sub_27,(.L_x_1 - triton_poi_fused_add_convolution_div_max_pool2d_with_indices_relu_sqrt_sub_27)
        .other          triton_poi_fused_add_convolution_div_max_pool2d_with_indices_relu_sqrt_sub_27,@"STO_CUDA_ENTRY STV_DEFAULT"
triton_poi_fused_add_convolution_div_max_pool2d_with_indices_relu_sqrt_sub_27:
.text.triton_poi_fused_add_convolution_div_max_pool2d_with_indices_relu_sqrt_sub_27:
[----:B------:R-:W0:Y:S01]  /*0000*/  LDC R1, c[0x0][0x28] ;  /* 0x00000a00ff017b82 */ /* 0x000e220000000800 */
[----:B------:R-:W1:Y:S07]  /*0010*/  S2R R0, SR_CTAID.Y ;  /* 0x0000000000007919 */ /* 0x000e6e0000002600 */
[----:B------:R-:W2:Y:S01]  /*0020*/  LDC.64 R8, c[0x0][0x210] ;  /* 0x00008400ff087b82 */ /* 0x000ea20000000a00 */
[----:B------:R-:W-:Y:S01]  /*0030*/  CS2R R14, SRZ ;  /* 0x00000000000e7805 */ /* 0x000fe2000001ff00 */
[----:B------:R-:W-:Y:S01]  /*0040*/  ULDC.64 UR6, c[0x0][0x208] ;  /* 0x0000820000067ab9 */ /* 0x000fe20000000a00 */
[----:B------:R-:W3:Y:S01]  /*0050*/  S2R R4, SR_TID.X ;  /* 0x0000000000047919 */ /* 0x000ee20000002100 */
[----:B------:R-:W4:Y:S04]  /*0060*/  S2R R5, SR_CTAID.X ;  /* 0x0000000000057919 */ /* 0x000f280000002500 */
[----:B------:R-:W5:Y:S01]  /*0070*/  LDC.64 R6, c[0x0][0x218] ;  /* 0x00008600ff067b82 */ /* 0x000f620000000a00 */
[----:B-1----:R-:W-:Y:S01]  /*0080*/  IMAD.SHL.U32 R23, R0, 0x40, RZ ;  /* 0x0000004000177824 */ /* 0x002fe200078e00ff */
[----:B------:R-:W-:Y:S01]  /*0090*/  SHF.R.S32.HI R28, RZ, 0x19, R0 ;  /* 0x00000019ff1c7819 */ /* 0x000fe20000011400 */
[----:B---3--:R-:W-:-:S03]  /*00a0*/  IMAD.SHL.U32 R22, R4, 0x4, RZ ;  /* 0x0000000404167824 */ /* 0x008fc600078e00ff */
[----:B------:R-:W-:Y:S02]  /*00b0*/  SGXT R28, R28, 0x1 ;  /* 0x000000011c1c781a */ /* 0x000fe40000000200 */
[----:B------:R-:W-:Y:S02]  /*00c0*/  SHF.R.U32.HI R12, RZ, 0x4, R4 ;  /* 0x00000004ff0c7819 */ /* 0x000fe40000011604 */
[----:B------:R-:W-:Y:S02]  /*00d0*/  LOP3.LUT R3, R23, 0x3c, R22, 0xf8, !PT ;  /* 0x0000003c17037812 */ /* 0x000fe400078ef816 */
[----:B----4-:R-:W-:Y:S02]  /*00e0*/  SHF.L.U32 R5, R5, 0x4, RZ ;  /* 0x0000000405057819 */ /* 0x010fe400000006ff */
[----:B------:R-:W-:-:S04]  /*00f0*/  LEA.HI R0, R28, R3, RZ, 0x9 ;  /* 0x000000031c007211 */ /* 0x000fc800078f48ff */
[C---:B------:R-:W-:Y:S01]  /*0100*/  LOP3.LUT R2, R0.reuse, 0xfffffe00, RZ, 0xc0, !PT ;  /* 0xfffffe0000027812 */ /* 0x040fe200078ec0ff */
[----:B------:R-:W-:Y:S01]  /*0110*/  IMAD.SHL.U32 R10, R0, 0x10, RZ ;  /* 0x00000010000a7824 */ /* 0x000fe200078e00ff */
[----:B------:R-:W-:-:S03]  /*0120*/  SGXT.U32 R0, R12, 0x3 ;  /* 0x000000030c00781a */ /* 0x000fc60000000000 */
[----:B------:R-:W-:Y:S01]  /*0130*/  IMAD.IADD R11, R3, 0x1, -R2 ;  /* 0x00000001030b7824 */ /* 0x000fe200078e0a02 */
[----:B------:R-:W-:Y:S02]  /*0140*/  LOP3.LUT R10, R10, 0xffffe000, RZ, 0xc0, !PT ;  /* 0xffffe0000a0a7812 */ /* 0x000fe400078ec0ff */
[----:B------:R-:W-:Y:S01]  /*0150*/  LOP3.LUT R2, R5, R0, RZ, 0xfc, !PT ;  /* 0x0000000005027212 */ /* 0x000fe200078efcff */
[C---:B-----5:R-:W-:Y:S01]  /*0160*/  IMAD.WIDE R6, R11.reuse, 0x4, R6 ;  /* 0x000000040b067825 */ /* 0x060fe200078e0206 */
[----:B------:R-:W-:Y:S02]  /*0170*/  LOP3.LUT R0, R5, 0x8, R0, 0xfe, !PT ;  /* 0x0000000805007812 */ /* 0x000fe400078efe00 */
[----:B------:R-:W-:Y:S01]  /*0180*/  ISETP.GE.AND P0, PT, R2, 0x10, PT ;  /* 0x000000100200780c */ /* 0x000fe20003f06270 */
[----:B------:R-:W-:Y:S01]  /*0190*/  IMAD.IADD R3, R11, 0x1, R10 ;  /* 0x000000010b037824 */ /* 0x000fe200078e020a */
[----:B------:R-:W-:Y:S02]  /*01a0*/  ISETP.GE.AND P1, PT, R0, 0x10, PT ;  /* 0x000000100000780c */ /* 0x000fe40003f26270 */
[----:B------:R-:W-:Y:S01]  /*01b0*/  CS2R R10, SRZ ;  /* 0x00000000000a7805 */ /* 0x000fe2000001ff00 */
[----:B------:R-:W3:Y:S01]  /*01c0*/  LDG.E.EL.128 R16, desc[UR6][R6.64] ;  /* 0x0000000606107981 */ /* 0x000ee2000c2e1d00 */
[----:B------:R-:W-:-:S02]  /*01d0*/  IMAD R13, R2, 0x200, R3 ;  /* 0x00000200020d7824 */ /* 0x000fc400078e0203 */
[----:B------:R-:W-:Y:S02]  /*01e0*/  IMAD R21, R0, 0x200, R3 ;  /* 0x0000020000157824 */ /* 0x000fe400078e0203 */
[----:B--2---:R-:W-:Y:S01]  /*01f0*/  IMAD.WIDE R2, R13, 0x4, R8 ;  /* 0x000000040d027825 */ /* 0x004fe200078e0208 */
[----:B------:R-:W-:-:S03]  /*0200*/  CS2R R12, SRZ ;  /* 0x00000000000c7805 */ /* 0x000fc6000001ff00 */
[----:B------:R-:W-:Y:S01]  /*0210*/  IMAD.WIDE R20, R21, 0x4, R8 ;  /* 0x0000000415147825 */ /* 0x000fe200078e0208 */
[----:B------:R-:W-:Y:S02]  /*0220*/  CS2R R8, SRZ ;  /* 0x0000000000087805 */ /* 0x000fe4000001ff00 */
[----:B------:R1:W3:Y:S04]  /*0230*/  @!P0 LDG.E.EL.128 R12, desc[UR6][R2.64] ;  /* 0x00000006020c8981 */ /* 0x0002e8000c2e1d00 */
[----:B------:R2:W4:Y:S01]  /*0240*/  @!P1 LDG.E.EL.128 R8, desc[UR6][R20.64] ;  /* 0x0000000614089981 */ /* 0x000522000c2e1d00 */
[----:B------:R-:W5:Y:S01]  /*0250*/  S2R R0, SR_TID.X ;  /* 0x0000000000007919 */ /* 0x000f620000002100 */
[----:B------:R-:W2:Y:S01]  /*0260*/  S2UR UR5, SR_CgaCtaId ;  /* 0x00000000000579c3 */ /* 0x000ea20000008800 */
[----:B------:R-:W-:-:S02]  /*0270*/  LOP3.LUT R22, R5, 0xc, R22, 0xf8, !PT ;  /* 0x0000000c05167812 */ /* 0x000fc400078ef816 */
[----:B------:R-:W-:Y:S01]  /*0280*/  SHF.R.U32.HI R4, RZ, 0x2, R4 ;  /* 0x00000002ff047819 */ /* 0x000fe20000011604 */
[----:B------:R-:W-:-:S03]  /*0290*/  UMOV UR4, 0x400 ;  /* 0x0000040000047882 */ /* 0x000fc60000000000 */
[----:B------:R-:W-:Y:S01]  /*02a0*/  SGXT.U32 R4, R4, 0x5 ;  /* 0x000000050404781a */ /* 0x000fe20000000000 */
[----:B-1----:R-:W1:Y:S03]  /*02b0*/  LDC.64 R2, c[0x0][0x220] ;  /* 0x00008800ff027b82 */ /* 0x002e660000000a00 */
[----:B------:R-:W-:Y:S01]  /*02c0*/  LOP3.LUT R23, R23, R4, RZ, 0xfc, !PT ;  /* 0x0000000417177212 */ /* 0x000fe200078efcff */
[----:B--2---:R-:W-:Y:S01]  /*02d0*/  UPRMT UR4, UR5, 0x654, UR4 ;  /* 0x0000065405047896 */ /* 0x004fe20008000004 */
[----:B0----5:R-:W-:Y:S02]  /*02e0*/  SHF.L.U32 R5, R0, 0x6, RZ ;  /* 0x0000000600057819 */ /* 0x021fe400000006ff */
[----:B------:R-:W-:Y:S02]  /*02f0*/  SHF.R.U32.HI R24, RZ, 0x4, R0 ;  /* 0x00000004ff187819 */ /* 0x000fe40000011600 */
[----:B------:R-:W-:-:S02]  /*0300*/  LOP3.LUT R5, R5, 0x3c0, RZ, 0xc0, !PT ;  /* 0x000003c005057812 */ /* 0x000fc400078ec0ff */
[----:B------:R-:W-:Y:S02]  /*0310*/  SGXT.U32 R20, R24, 0x3 ;  /* 0x000000031814781a */ /* 0x000fe40000000000 */
[C---:B------:R-:W-:Y:S02]  /*0320*/  LOP3.LUT R6, R5.reuse, 0x20, RZ, 0xfc, !PT ;  /* 0x0000002005067812 */ /* 0x040fe400078efcff */
[C---:B------:R-:W-:Y:S02]  /*0330*/  LOP3.LUT R4, R5.reuse, 0x10, RZ, 0xfc, !PT ;  /* 0x0000001005047812 */ /* 0x040fe400078efcff */
[C---:B------:R-:W-:Y:S02]  /*0340*/  LOP3.LUT R20, R5.reuse, R20, RZ, 0xfc, !PT ;  /* 0x0000001405147212 */ /* 0x040fe400078efcff */
[C---:B------:R-:W-:Y:S02]  /*0350*/  LOP3.LUT R7, R5.reuse, 0x30, RZ, 0xfc, !PT ;  /* 0x0000003005077812 */ /* 0x040fe400078efcff */
[----:B------:R-:W-:-:S02]  /*0360*/  LEA.HI R21, R5, UR4, RZ, 0x1e ;  /* 0x0000000405157c11 */ /* 0x000fc4000f8ff0ff */
[----:B------:R-:W-:Y:S02]  /*0370*/  LEA.HI R5, R6, UR4, RZ, 0x1e ;  /* 0x0000000406057c11 */ /* 0x000fe4000f8ff0ff */
[----:B------:R-:W-:Y:S02]  /*0380*/  LEA.HI R25, R4, UR4, RZ, 0x1e ;  /* 0x0000000404197c11 */ /* 0x000fe4000f8ff0ff */
[----:B------:R-:W-:Y:S01]  /*0390*/  LEA.HI R4, R28, R23, RZ, 0x9 ;  /* 0x000000171c047211 */ /* 0x000fe200078f48ff */
[----:B------:R-:W-:Y:S01]  /*03a0*/  IMAD R24, R20, 0x4, R5 ;  /* 0x0000000414187824 */ /* 0x000fe200078e0205 */
[----:B------:R-:W-:Y:S02]  /*03b0*/  ISETP.GE.AND P0, PT, R22, 0x10, PT ;  /* 0x000000101600780c */ /* 0x000fe40003f06270 */
[----:B------:R-:W-:Y:S02]  /*03c0*/  SHF.R.S32.HI R5, RZ, 0x9, R4 ;  /* 0x00000009ff057819 */ /* 0x000fe40000011404 */
[----:B------:R-:W-:Y:S01]  /*03d0*/  LEA.HI R7, R7, UR4, RZ, 0x1e ;  /* 0x0000000407077c11 */ /* 0x000fe2000f8ff0ff */
[----:B------:R-:W-:-:S02]  /*03e0*/  IMAD R21, R20, 0x4, R21 ;  /* 0x0000000414157824 */ /* 0x000fc400078e0215 */
[C---:B------:R-:W-:Y:S01]  /*03f0*/  IMAD R25, R20.reuse, 0x4, R25 ;  /* 0x0000000414197824 */ /* 0x040fe200078e0219 */
[----:B------:R-:W-:Y:S02]  /*0400*/  LEA R20, R20, R7, 0x2 ;  /* 0x0000000714147211 */ /* 0x000fe400078e10ff */
[----:B------:R-:W-:Y:S02]  /*0410*/  CS2R R6, SRZ ;  /* 0x0000000000067805 */ /* 0x000fe4000001ff00 */
[C---:B---3--:R-:W-:Y:S01]  /*0420*/  FSETP.GEU.AND P6, PT, R17.reuse, -R13, PT ;  /* 0x8000000d1100720b */ /* 0x048fe20003fce000 */
[----:B------:R-:W-:Y:S01]  /*0430*/  FADD R27, R17, R13 ;  /* 0x0000000d111b7221 */ /* 0x000fe20000000000 */
[----:B------:R-:W-:Y:S02]  /*0440*/  LOP3.LUT R13, R23, 0x20, RZ, 0xfc, !PT ;  /* 0x00000020170d7812 */ /* 0x000fe400078efcff */
[C---:B----4-:R-:W-:Y:S01]  /*0450*/  FSETP.GEU.AND P4, PT, R16.reuse, -R8, PT ;  /* 0x800000081000720b */ /* 0x050fe20003f8e000 */
[C---:B------:R-:W-:Y:S01]  /*0460*/  FADD R26, R16.reuse, R8 ;  /* 0x00000008101a7221 */ /* 0x040fe20000000000 */
[C---:B------:R-:W-:Y:S01]  /*0470*/  FSETP.GEU.AND P1, PT, R16.reuse, -R12, PT ;  /* 0x8000000c1000720b */ /* 0x040fe20003f2e000 */
[----:B------:R-:W-:Y:S01]  /*0480*/  FADD R16, R16, R12 ;  /* 0x0000000c10107221 */ /* 0x000fe20000000000 */
[----:B------:R-:W-:Y:S01]  /*0490*/  LEA.HI R28, R28, R13, RZ, 0x9 ;  /* 0x0000000d1c1c7211 */ /* 0x000fe200078f48ff */
[C---:B------:R-:W-:Y:S01]  /*04a0*/  FADD R12, R17.reuse, R9 ;  /* 0x00000009110c7221 */ /* 0x040fe20000000000 */
[----:B------:R-:W-:Y:S01]  /*04b0*/  FSETP.GEU.AND P3, PT, R17, -R9, PT ;  /* 0x800000091100720b */ /* 0x000fe20003f6e000 */
[----:B------:R-:W-:Y:S01]  /*04c0*/  IMAD R9, R5, 0x10, R22 ;  /* 0x0000001005097824 */ /* 0x000fe200078e0216 */
[----:B------:R-:W-:-:S02]  /*04d0*/  SHF.R.S32.HI R29, RZ, 0x9, R28 ;  /* 0x00000009ff1d7819 */ /* 0x000fc4000001141c */
[----:B------:R-:W-:Y:S01]  /*04e0*/  CS2R R4, SRZ ;  /* 0x0000000000047805 */ /* 0x000fe2000001ff00 */
[----:B-1----:R-:W-:Y:S01]  /*04f0*/  IMAD.WIDE R8, R9, 0x4, R2 ;  /* 0x0000000409087825 */ /* 0x002fe200078e0202 */
[----:B------:R-:W-:-:S03]  /*0500*/  FSETP.GEU.AND P5, PT, R18, -R14, PT ;  /* 0x8000000e1200720b */ /* 0x000fc60003fae000 */
[C---:B------:R-:W-:Y:S01]  /*0510*/  FADD R17, R18.reuse, R10 ;  /* 0x0000000a12117221 */ /* 0x040fe20000000000 */
[C---:B------:R-:W-:Y:S01]  /*0520*/  FSETP.GEU.AND P2, PT, R18.reuse, -R10, PT ;  /* 0x8000000a1200720b */ /* 0x040fe20003f4e000 */
[----:B------:R-:W-:Y:S02]  /*0530*/  IMAD R29, R29, 0x10, R22 ;  /* 0x000000101d1d7824 */ /* 0x000fe400078e0216 */
[----:B------:R-:W-:Y:S01]  /*0540*/  FADD R14, R18, R14 ;  /* 0x0000000e120e7221 */ /* 0x000fe20000000000 */
[----:B------:R-:W-:Y:S01]  /*0550*/  FSEL R16, R16, RZ, P1 ;  /* 0x000000ff10107208 */ /* 0x000fe20000800000 */
[----:B------:R0:W2:Y:S01]  /*0560*/  @!P0 LDG.E.EL.128 R4, desc[UR6][R8.64] ;  /* 0x0000000608048981 */ /* 0x0000a2000c2e1d00 */
[C---:B------:R-:W-:Y:S01]  /*0570*/  FSETP.GEU.AND P1, PT, R19.reuse, -R11, PT ;  /* 0x8000000b1300720b */ /* 0x040fe20003f2e000 */
[----:B------:R-:W-:Y:S01]  /*0580*/  FADD R18, R19, R11 ;  /* 0x0000000b13127221 */ /* 0x000fe20000000000 */
[----:B------:R-:W-:Y:S01]  /*0590*/  CS2R R10, SRZ ;  /* 0x00000000000a7805 */ /* 0x000fe2000001ff00 */
[----:B------:R-:W-:Y:S01]  /*05a0*/  IMAD.WIDE R2, R29, 0x4, R2 ;  /* 0x000000041d027825 */ /* 0x000fe200078e0202 */
[----:B0-----:R-:W-:-:S06]  /*05b0*/  CS2R R8, SRZ ;  /* 0x0000000000087805 */ /* 0x001fcc000001ff00 */
[----:B------:R-:W3:Y:S01]  /*05c0*/  @!P0 LDG.E.EL.128 R8, desc[UR6][R2.64] ;  /* 0x0000000602088981 */ /* 0x000ee2000c2e1d00 */
[----:B------:R-:W-:Y:S02]  /*05d0*/  FSEL R28, R27, RZ, P6 ;  /* 0x000000ff1b1c7208 */ /* 0x000fe40003000000 */
[C---:B------:R-:W-:Y:S01]  /*05e0*/  FSETP.GEU.AND P6, PT, R19.reuse, -R15, PT ;  /* 0x8000000f1300720b */ /* 0x040fe20003fce000 */
[----:B------:R-:W-:Y:S01]  /*05f0*/  FADD R15, R19, R15 ;  /* 0x0000000f130f7221 */ /* 0x000fe20000000000 */
[----:B------:R-:W-:Y:S01]  /*0600*/  FSEL R26, R26, RZ, P4 ;  /* 0x000000ff1a1a7208 */ /* 0x000fe20002000000 */
[----:B------:R-:W-:Y:S01]  /*0610*/  STS [R21], R16 ;  /* 0x0000001015007388 */ /* 0x000fe20000000800 */
[----:B------:R-:W-:Y:S02]  /*0620*/  FSEL R12, R12, RZ, P3 ;  /* 0x000000ff0c0c7208 */ /* 0x000fe40001800000 */
[----:B------:R-:W-:Y:S01]  /*0630*/  FSEL R15, R15, RZ, P6 ;  /* 0x000000ff0f0f7208 */ /* 0x000fe20003000000 */
[----:B------:R-:W-:Y:S01]  /*0640*/  STS [R25+0x40], R28 ;  /* 0x0000401c19007388 */ /* 0x000fe20000000800 */
[----:B------:R-:W-:-:S02]  /*0650*/  FSEL R17, R17, RZ, P2 ;  /* 0x000000ff11117208 */ /* 0x000fc40001000000 */
[----:B------:R-:W-:Y:S01]  /*0660*/  LEA R23, R23, R22, 0x4 ;  /* 0x0000001617177211 */ /* 0x000fe200078e20ff */
[----:B------:R-:W-:Y:S02]  /*0670*/  IMAD R13, R13, 0x10, R22 ;  /* 0x000000100d0d7824 */ /* 0x000fe400078e0216 */
[----:B--2---:R-:W-:Y:S01]  /*0680*/  FADD R19, R4, 9.9999997171806853657e-10 ;  /* 0x3089705f04137421 */ /* 0x004fe20000000000 */
[----:B------:R-:W-:Y:S01]  /*0690*/  FADD R4, R6, 9.9999997171806853657e-10 ;  /* 0x3089705f06047421 */ /* 0x000fe20000000000 */
[----:B------:R-:W-:Y:S01]  /*06a0*/  FADD R6, R7, 9.9999997171806853657e-10 ;  /* 0x3089705f07067421 */ /* 0x000fe20000000000 */
[----:B------:R-:W-:-:S05]  /*06b0*/  FSEL R7, R14, RZ, P5 ;  /* 0x000000ff0e077208 */ /* 0x000fca0002800000 */
[----:B------:R0:W-:Y:S04]  /*06c0*/  STS [R24+0x80], R7 ;  /* 0x0000800718007388 */ /* 0x0001e80000000800 */
[----:B------:R-:W-:Y:S01]  /*06d0*/  STS [R20+0xc0], R15 ;  /* 0x0000c00f14007388 */ /* 0x000fe20000000800 */
[----:B---3--:R-:W-:Y:S01]  /*06e0*/  FADD R14, R9, 9.9999997171806853657e-10 ;  /* 0x3089705f090e7421 */ /* 0x008fe20000000000 */
[----:B------:R-:W-:Y:S02]  /*06f0*/  FSEL R9, R18, RZ, P1 ;  /* 0x000000ff12097208 */ /* 0x000fe40000800000 */
[----:B------:R-:W-:Y:S04]  /*0700*/  STS [R21+0x20], R26 ;  /* 0x0000201a15007388 */ /* 0x000fe80000000800 */
[----:B------:R-:W-:Y:S04]  /*0710*/  STS [R25+0x60], R12 ;  /* 0x0000600c19007388 */ /* 0x000fe80000000800 */
[----:B------:R1:W-:Y:S01]  /*0720*/  STS [R24+0xa0], R17 ;  /* 0x0000a01118007388 */ /* 0x0003e20000000800 */
[----:B------:R-:W-:-:S03]  /*0730*/  FADD R5, R5, 9.9999997171806853657e-10 ;  /* 0x3089705f05057421 */ /* 0x000fc60000000000 */
[----:B------:R2:W-:Y:S01]  /*0740*/  STS [R20+0xe0], R9 ;  /* 0x0000e00914007388 */ /* 0x0005e20000000800 */
[----:B------:R3:W-:Y:S01]  /*0750*/  MUFU.SQRT R2, R6 ;  /* 0x0000000600027308 */ /* 0x0007e20000002000 */
[----:B0-----:R-:W-:-:S07]  /*0760*/  IMAD.SHL.U32 R7, R0, 0x4, RZ ;  /* 0x0000000400077824 */ /* 0x001fce00078e00ff */
[----:B------:R-:W0:Y:S01]  /*0770*/  MUFU.SQRT R5, R5 ;  /* 0x0000000500057308 */ /* 0x000e220000002000 */
[----:B---3--:R-:W-:Y:S02]  /*0780*/  LOP3.LUT R6, R0, 0x7c, RZ, 0xc0, !PT ;  /* 0x0000007c00067812 */ /* 0x008fe400078ec0ff */
[----:B------:R-:W-:Y:S02]  /*0790*/  LOP3.LUT R7, R7, 0x1fc, RZ, 0xc0, !PT ;  /* 0x000001fc07077812 */ /* 0x000fe400078ec0ff */
[----:B------:R-:W-:-:S03]  /*07a0*/  IADD3 R6, R6, UR4, RZ ;  /* 0x0000000406067c10 */ /* 0x000fc6000fffe0ff */
[----:B------:R-:W3:Y:S02]  /*07b0*/  MUFU.SQRT R19, R19 ;  /* 0x0000001300137308 */ /* 0x000ee40000002000 */
[----:B-1----:R-:W-:Y:S01]  /*07c0*/  IMAD R17, R7, 0x4, R6 ;  /* 0x0000000407117824 */ /* 0x002fe200078e0206 */
[----:B------:R-:W-:Y:S01]  /*07d0*/  BAR.SYNC.DEFER_BLOCKING 0x0 ;  /* 0x0000000000007b1d */ /* 0x000fe20000010000 */
[----:B0-----:R-:W-:-:S05]  /*07e0*/  FADD R15, R5, 1.00000001335143196e-10 ;  /* 0x2edbe6ff050f7421 */ /* 0x001fca0000000000 */
[----:B------:R-:W0:Y:S01]  /*07f0*/  MUFU.SQRT R4, R4 ;  /* 0x0000000400047308 */ /* 0x000e220000002000 */
[----:B------:R-:W-:Y:S01]  /*0800*/  FADD R3, R8, 9.9999997171806853657e-10 ;  /* 0x3089705f08037421 */ /* 0x000fe20000000000 */
[----:B--2---:R-:W-:Y:S01]  /*0810*/  LOP3.LUT R9, R7, 0x200, RZ, 0xfc, !PT ;  /* 0x0000020007097812 */ /* 0x004fe200078efcff */
[----:B------:R-:W-:Y:S01]  /*0820*/  FADD R8, R10, 9.9999997171806853657e-10 ;  /* 0x3089705f0a087421 */ /* 0x000fe20000000000 */
[----:B---3--:R-:W-:Y:S01]  /*0830*/  FADD R19, R19, 1.00000001335143196e-10 ;  /* 0x2edbe6ff13137421 */ /* 0x008fe20000000000 */
[----:B------:R-:W1:Y:S04]  /*0840*/  LDS R5, [R17] ;  /* 0x0000000011057984 */ /* 0x000e680000000800 */
[----:B------:R-:W2:Y:S01]  /*0850*/  LDS R6, [R17+0x4] ;  /* 0x0000040011067984 */ /* 0x000ea20000000800 */
[----:B------:R-:W-:-:S02]  /*0860*/  FSETP.GT.AND P6, PT, R19, 8.50705917302346158658e+37, PT ;  /* 0x7e8000001300780b */ /* 0x000fc40003fc4000 */
[----:B------:R-:W-:Y:S01]  /*0870*/  SHF.R.U32.HI R9, RZ, 0x2, R9 ;  /* 0x00000002ff097819 */ /* 0x000fe20000011609 */
[----:B------:R-:W3:Y:S01]  /*0880*/  MUFU.SQRT R0, R14 ;  /* 0x0000000e00007308 */ /* 0x000ee20000002000 */
[----:B0-----:R-:W-:Y:S01]  /*0890*/  FADD R20, R4, 1.00000001335143196e-10 ;  /* 0x2edbe6ff04147421 */ /* 0x001fe20000000000 */
[----:B------:R-:W-:Y:S01]  /*08a0*/  FADD R11, R11, 9.9999997171806853657e-10 ;  /* 0x3089705f0b0b7421 */ /* 0x000fe20000000000 */
[----:B------:R-:W-:Y:S01]  /*08b0*/  LOP3.LUT R9, R9, 0xfc, RZ, 0xc0, !PT ;  /* 0x000000fc09097812 */ /* 0x000fe200078ec0ff */
[----:B------:R-:W-:Y:S01]  /*08c0*/  FADD R16, R2, 1.00000001335143196e-10 ;  /* 0x2edbe6ff02107421 */ /* 0x000fe20000000000 */
[----:B------:R-:W0:Y:S03]  /*08d0*/  LDS R10, [R17+0x8] ;  /* 0x00000800110a7984 */ /* 0x000e260000000800 */
[----:B------:R-:W4:Y:S01]  /*08e0*/  MUFU.SQRT R8, R8 ;  /* 0x0000000800087308 */ /* 0x000f220000002000 */
[----:B------:R-:W-:Y:S01]  /*08f0*/  FSETP.GT.AND P2, PT, R20, 8.50705917302346158658e+37, PT ;  /* 0x7e8000001400780b */ /* 0x000fe20003f44000 */
[----:B------:R-:W-:Y:S01]  /*0900*/  VIADD R2, R9, UR4 ;  /* 0x0000000409027c36 */ /* 0x000fe20008000000 */
[----:B------:R-:W-:Y:S01]  /*0910*/  FSETP.GT.AND P1, PT, R15, 8.50705917302346158658e+37, PT ;  /* 0x7e8000000f00780b */ /* 0x000fe20003f24000 */
[----:B------:R-:W-:-:S04]  /*0920*/  @P6 FMUL R19, R19, 0.25 ;  /* 0x3e80000013136820 */ /* 0x000fc80000400000 */
[----:B------:R5:W-:Y:S01]  /*0930*/  MUFU.SQRT R14, R11 ;  /* 0x0000000b000e7308 */ /* 0x000be20000002000 */
[----:B------:R-:W-:-:S07]  /*0940*/  IMAD R18, R7, 0x4, R2 ;  /* 0x0000000407127824 */ /* 0x000fce00078e0202 */
[----:B------:R-:W0:Y:S01]  /*0950*/  MUFU.SQRT R3, R3 ;  /* 0x0000000300037308 */ /* 0x000e220000002000 */
[----:B-----5:R-:W5:Y:S01]  /*0960*/  LDS R11, [R17+0xc] ;  /* 0x00000c00110b7984 */ /* 0x020f620000000800 */
[----:B---3--:R-:W-:Y:S01]  /*0970*/  FADD R24, R0, 1.00000001335143196e-10 ;  /* 0x2edbe6ff00187421 */ /* 0x008fe20000000000 */
[----:B------:R-:W-:Y:S02]  /*0980*/  FSETP.GT.AND P3, PT, R16, 8.50705917302346158658e+37, PT ;  /* 0x7e8000001000780b */ /* 0x000fe40003f64000 */
[----:B------:R-:W3:Y:S03]  /*0990*/  LDS R9, [R18+0x804] ;  /* 0x0008040012097984 */ /* 0x000ee60000000800 */
[----:B------:R4:W0:Y:S01]  /*09a0*/  MUFU.RCP R4, R19 ;  /* 0x0000001300047308 */ /* 0x0008220000001000 */
[----:B------:R-:W3:Y:S01]  /*09b0*/  LDS R12, [R18+0x800] ;  /* 0x00080000120c7984 */ /* 0x000ee20000000800 */
[----:B------:R-:W-:-:S03]  /*09c0*/  @P2 FMUL R20, R20, 0.25 ;  /* 0x3e80000014142820 */ /* 0x000fc60000400000 */
[----:B------:R-:W3:Y:S01]  /*09d0*/  LDS R0, [R18+0x808] ;  /* 0x0008080012007984 */ /* 0x000ee20000000800 */
[----:B----4-:R-:W-:-:S03]  /*09e0*/  FADD R19, R8, 1.00000001335143196e-10 ;  /* 0x2edbe6ff08137421 */ /* 0x010fc60000000000 */
[----:B------:R-:W4:Y:S01]  /*09f0*/  LDS R8, [R18+0x80c] ;  /* 0x00080c0012087984 */ /* 0x000f220000000800 */
[----:B------:R2:W-:Y:S01]  /*0a00*/  MUFU.RCP R7, R20 ;  /* 0x0000001400077308 */ /* 0x0005e20000001000 */
[----:B------:R-:W-:Y:S01]  /*0a10*/  @P1 FMUL R15, R15, 0.25 ;  /* 0x3e8000000f0f1820 */ /* 0x000fe20000400000 */
[----:B0-----:R-:W-:Y:S01]  /*0a20*/  FADD R21, R3, 1.00000001335143196e-10 ;  /* 0x2edbe6ff03157421 */ /* 0x001fe20000000000 */
[----:B-1----:R-:W-:Y:S01]  /*0a30*/  @P6 FMUL R5, R5, 0.25 ;  /* 0x3e80000005056820 */ /* 0x002fe20000400000 */
[----:B------:R-:W-:Y:S01]  /*0a40*/  FSETP.GT.AND P6, PT, R19, 8.50705917302346158658e+37, PT ;  /* 0x7e8000001300780b */ /* 0x000fe20003fc4000 */
[----:B--2---:R-:W-:Y:S01]  /*0a50*/  @P1 FMUL R6, R6, 0.25 ;  /* 0x3e80000006061820 */ /* 0x004fe20000400000 */
[----:B------:R-:W-:Y:S01]  /*0a60*/  FSETP.GT.AND P5, PT, R24, 8.50705917302346158658e+37, PT ;  /* 0x7e8000001800780b */ /* 0x000fe20003fa4000 */
[----:B------:R-:W0:Y:S01]  /*0a70*/  LDC.64 R2, c[0x0][0x228] ;  /* 0x00008a00ff027b82 */ /* 0x000e220000000a00 */
[----:B------:R-:W-:Y:S01]  /*0a80*/  FADD R20, R14, 1.00000001335143196e-10 ;  /* 0x2edbe6ff0e147421 */ /* 0x000fe20000000000 */
[----:B------:R-:W-:Y:S01]  /*0a90*/  FSETP.GT.AND P4, PT, R21, 8.50705917302346158658e+37, PT ;  /* 0x7e8000001500780b */ /* 0x000fe20003f84000 */
[----:B------:R-:W1:Y:S01]  /*0aa0*/  MUFU.RCP R15, R15 ;  /* 0x0000000f000f7308 */ /* 0x000e620000001000 */
[----:B------:R-:W-:-:S02]  /*0ab0*/  @P3 FMUL R16, R16, 0.25 ;  /* 0x3e80000010103820 */ /* 0x000fc40000400000 */
[----:B------:R-:W-:-:S05]  /*0ac0*/  FSETP.GT.AND P1, PT, R20, 8.50705917302346158658e+37, PT ;  /* 0x7e8000001400780b */ /* 0x000fca0003f24000 */
[----:B------:R-:W2:Y:S01]  /*0ad0*/  MUFU.RCP R16, R16 ;  /* 0x0000001000107308 */ /* 0x000ea20000001000 */
[----:B------:R-:W-:Y:S01]  /*0ae0*/  @P6 FMUL R19, R19, 0.25 ;  /* 0x3e80000013136820 */ /* 0x000fe20000400000 */
[----:B------:R-:W-:Y:S02]  /*0af0*/  @P5 FMUL R24, R24, 0.25 ;  /* 0x3e80000018185820 */ /* 0x000fe40000400000 */
[----:B------:R-:W-:Y:S01]  /*0b00*/  @P4 FMUL R21, R21, 0.25 ;  /* 0x3e80000015154820 */ /* 0x000fe20000400000 */
[----:B------:R-:W-:-:S03]  /*0b10*/  FMUL R4, R4, R5 ;  /* 0x0000000504047220 */ /* 0x000fc60000400000 */
[----:B------:R-:W-:Y:S01]  /*0b20*/  @P1 FMUL R20, R20, 0.25 ;  /* 0x3e80000014141820 */ /* 0x000fe20000400000 */
[----:B------:R-:W0:Y:S01]  /*0b30*/  MUFU.RCP R14, R24 ;  /* 0x00000018000e7308 */ /* 0x000e220000001000 */
[----:B-1----:R-:W-:Y:S01]  /*0b40*/  FMUL R5, R15, R6 ;  /* 0x000000060f057220 */ /* 0x002fe20000400000 */
[----:B------:R-:W-:Y:S01]  /*0b50*/  @P2 FMUL R10, R10, 0.25 ;  /* 0x3e8000000a0a2820 */ /* 0x000fe20000400000 */
[----:B-----5:R-:W-:-:S05]  /*0b60*/  @P3 FMUL R11, R11, 0.25 ;  /* 0x3e8000000b0b3820 */ /* 0x020fca0000400000 */
[----:B------:R-:W1:Y:S01]  /*0b70*/  MUFU.RCP R17, R21 ;  /* 0x0000001500117308 */ /* 0x000e620000001000 */
[----:B------:R-:W-:Y:S01]  /*0b80*/  FMUL R6, R7, R10 ;  /* 0x0000000a07067220 */ /* 0x000fe20000400000 */
[----:B--2---:R-:W-:-:S06]  /*0b90*/  FMUL R7, R16, R11 ;  /* 0x0000000b10077220 */ /* 0x004fcc0000400000 */
[----:B------:R-:W2:Y:S01]  /*0ba0*/  MUFU.RCP R19, R19 ;  /* 0x0000001300137308 */ /* 0x000ea20000001000 */
[----:B0-----:R-:W-:-:S07]  /*0bb0*/  IMAD.WIDE R10, R23, 0x4, R2 ;  /* 0x00000004170a7825 */ /* 0x001fce00078e0202 */
[----:B------:R-:W0:Y:S01]  /*0bc0*/  MUFU.RCP R15, R20 ;  /* 0x00000014000f7308 */ /* 0x000e220000001000 */
[----:B---3--:R-:W-:Y:S01]  /*0bd0*/  @P5 FMUL R9, R9, 0.25 ;  /* 0x3e80000009095820 */ /* 0x008fe20000400000 */
[----:B------:R-:W-:Y:S01]  /*0be0*/  @P4 FMUL R12, R12, 0.25 ;  /* 0x3e8000000c0c4820 */ /* 0x000fe20000400000 */
[----:B------:R-:W-:Y:S01]  /*0bf0*/  @P6 FMUL R0, R0, 0.25 ;  /* 0x3e80000000006820 */ /* 0x000fe20000400000 */
[----:B----4-:R-:W-:Y:S01]  /*0c00*/  @P1 FMUL R8, R8, 0.25 ;  /* 0x3e80000008081820 */ /* 0x010fe20000400000 */
[----:B------:R3:W-:Y:S01]  /*0c10*/  @!P0 STG.E.128 desc[UR6][R10.64], R4 ;  /* 0x000000040a008986 */ /* 0x0007e2000c101d06 */
[----:B------:R-:W-:-:S04]  /*0c20*/  IMAD.WIDE R2, R13, 0x4, R2 ;  /* 0x000000040d027825 */ /* 0x000fc800078e0202 */
[----:B------:R-:W-:Y:S01]  /*0c30*/  FMUL R13, R14, R9 ;  /* 0x000000090e0d7220 */ /* 0x000fe20000400000 */
[----:B-1----:R-:W-:Y:S01]  /*0c40*/  FMUL R12, R17, R12 ;  /* 0x0000000c110c7220 */ /* 0x002fe20000400000 */
[----:B--2---:R-:W-:Y:S01]  /*0c50*/  FMUL R14, R19, R0 ;  /* 0x00000000130e7220 */ /* 0x004fe20000400000 */
[----:B0-----:R-:W-:Y:S01]  /*0c60*/  FMUL R15, R15, R8 ;  /* 0x000000080f0f7220 */ /* 0x001fe20000400000 */
[----:B------:R-:W-:Y:S06]  /*0c70*/  @P0 EXIT ;  /* 0x000000000000094d */ /* 0x000fec0003800000 */
[----:B------:R-:W-:Y:S01]  /*0c80*/  STG.E.128 desc[UR6][R2.64], R12 ;  /* 0x0000000c02007986 */ /* 0x000fe2000c101d06 */
[----:B------:R-:W-:Y:S05]  /*0c90*/  EXIT ;  /* 0x000000000000794d */ /* 0x000fea0003800000 */
.L_x_0:
[----:B------:R-:W-:-:S00]  /*0ca0*/  BRA `(.L_x_0) ;  /* 0xfffffffc00fc7947 */ /* 0x000fc0000383ffff */
[----:B------:R-:W-:-:S00]  /*0cb0*/  NOP ;  /* 0x0000000000007918 */ /* 0x000fc00000000000 */
        /* <DEDUP_REMOVED lines=12> */
.L_x_1:


//--------------------- .nv.global.init           --------------------------
	.section	.nv.global.init,"aw",@progbits
.nv.global.init:
	.type		_$_str,@object
	.size		_$_str,(_$_str_$_2 - _$_str)
_$_str:
        /*0000*/ 	.byte	0x5f, 0x5f, 0x43, 0x55, 0x44, 0x41, 0x5f, 0x46, 0x54, 0x5a, 0x00
	.type		_$_str_$_2,@object
	.size		_$_str_$_2,(.L_1 - _$_str_$_2)
_$_str_$_2:
        /*000b*/ 	.byte	0x5f, 0x5f, 0x43, 0x55, 0x44, 0x41, 0x5f, 0x50, 0x52, 0x45, 0x43, 0x5f, 0x53, 0x51, 0x52, 0x54
        /*001b*/ 	.byte	0x00
.L_1:


//--------------------- .nv.shared.triton_poi_fused_add_convolution_div_max_pool2d_with_indices_relu_sqrt_sub_27 --------------------------
	.section	.nv.shared.triton_poi_fused_add_convolution_div_max_pool2d_with_indices_relu_sqrt_sub_27,"aw",@nobits
	.sectionflags	@""
	.align	16
	.zero		1024


//--------------------- .nv.constant0.triton_poi_fused_add_convolution_div_max_pool2d_with_indices_relu_sqrt_sub_27 --------------------------
	.section	.nv.constant0.triton_poi_fused_add_convolution_div_max_pool2d_with_indices_relu_sqrt_sub_27,"a",@progbits
	.sectionflags	@""
	.align	4
.nv.constant0.triton_poi_fused_add_convolution_div_max_pool2d_with_indices_relu_sqrt_sub_27:
	.zero		568
